//
// Generated by NVIDIA NVVM Compiler
//
// Compiler Build ID: CL-36424714
// Cuda compilation tools, release 13.0, V13.0.88
// Based on NVVM 20.0.0
//

.version 9.0
.target sm_100
.address_size 64

	// .globl	_ZN8mmdeploy9operation4cuda5_CastIhfEEvPKT_PT0_m

.visible .entry _ZN8mmdeploy9operation4cuda5_CastIhfEEvPKT_PT0_m(
	.param .u64 .ptr .align 1 _ZN8mmdeploy9operation4cuda5_CastIhfEEvPKT_PT0_m_param_0,
	.param .u64 .ptr .align 1 _ZN8mmdeploy9operation4cuda5_CastIhfEEvPKT_PT0_m_param_1,
	.param .u64 _ZN8mmdeploy9operation4cuda5_CastIhfEEvPKT_PT0_m_param_2
)
{
	.reg .pred 	%p<3>;
	.reg .b16 	%rs<2>;
	.reg .b32 	%r<6>;
	.reg .b32 	%f<2>;
	.reg .b64 	%rd<16>;

	ld.param.u64 	%rd7, [_ZN8mmdeploy9operation4cuda5_CastIhfEEvPKT_PT0_m_param_0];
	ld.param.u64 	%rd8, [_ZN8mmdeploy9operation4cuda5_CastIhfEEvPKT_PT0_m_param_1];
	ld.param.u64 	%rd9, [_ZN8mmdeploy9operation4cuda5_CastIhfEEvPKT_PT0_m_param_2];
	mov.u32 	%r2, %tid.x;
	mov.u32 	%r3, %ctaid.x;
	mov.u32 	%r1, %ntid.x;
	mul.wide.u32 	%rd10, %r3, %r1;
	cvt.u64.u32 	%rd11, %r2;
	add.s64 	%rd15, %rd10, %rd11;
	setp.ge.u64 	%p1, %rd15, %rd9;
	@%p1 bra 	$L__BB0_3;
	mov.u32 	%r4, %nctaid.x;
	mul.lo.s32 	%r5, %r1, %r4;
	cvt.u64.u32 	%rd2, %r5;
	cvta.to.global.u64 	%rd3, %rd7;
	cvta.to.global.u64 	%rd4, %rd8;
$L__BB0_2:
	add.s64 	%rd12, %rd3, %rd15;
	ld.global.u8 	%rs1, [%rd12];
	cvt.rn.f32.u16 	%f1, %rs1;
	shl.b64 	%rd13, %rd15, 2;
	add.s64 	%rd14, %rd4, %rd13;
	st.global.f32 	[%rd14], %f1;
	add.s64 	%rd15, %rd15, %rd2;
	setp.lt.u64 	%p2, %rd15, %rd9;
	@%p2 bra 	$L__BB0_2;
$L__BB0_3:
	ret;

}


// ===== COMPILED SASS (sm_100) =====

	.target	sm_100

	.elftype	@"ET_EXEC"


//--------------------- .note.nv.tkinfo           --------------------------
	.section	.note.nv.tkinfo,"",@"SHT_NOTE"
	.sectionflags	@"SHF_NOTE_NV_TKINFO"
	.tkinfo
        /*0018*/ 	.word	0x00000002
        /*0030*/ 	.string	""
        /*0030*/ 	.string	"ptxas"
        /*0030*/ 	.string	"Cuda compilation tools, release 13.0, V13.0.88"
        /*0030*/ 	.string	"Build cuda_13.0.r13.0/compiler.36424714_0"
        /*0030*/ 	.string	"-arch sm_100 -m 64 "



//--------------------- .note.nv.cuinfo           --------------------------
	.section	.note.nv.cuinfo,"",@"SHT_NOTE"
	.sectionflags	@"SHF_NOTE_NV_CUINFO"
        /*0018*/ 	.short	0x0002
        /*001a*/ 	.short	0x0064
        /*001c*/ 	.short	0x0082
	.zero		2


//--------------------- .nv.info                  --------------------------
	.section	.nv.info,"",@"SHT_CUDA_INFO"
	.align	4


	//----- nvinfo : EIATTR_REGCOUNT
	.align		4
        /*0000*/ 	.byte	0x04, 0x2f
        /*0002*/ 	.short	(.L_1 - .L_0)
	.align		4
.L_0:
        /*0004*/ 	.word	index@(_ZN8mmdeploy9operation4cuda5_CastIhfEEvPKT_PT0_m)
        /*0008*/ 	.word	0x0000000c


	//----- nvinfo : EIATTR_FRAME_SIZE
	.align		4
.L_1:
        /*000c*/ 	.byte	0x04, 0x11
        /*000e*/ 	.short	(.L_3 - .L_2)
	.align		4
.L_2:
        /*0010*/ 	.word	index@(_ZN8mmdeploy9operation4cuda5_CastIhfEEvPKT_PT0_m)
        /*0014*/ 	.word	0x00000000


	//----- nvinfo : EIATTR_MIN_STACK_SIZE
	.align		4
.L_3:
        /*0018*/ 	.byte	0x04, 0x12
        /*001a*/ 	.short	(.L_5 - .L_4)
	.align		4
.L_4:
        /*001c*/ 	.word	index@(_ZN8mmdeploy9operation4cuda5_CastIhfEEvPKT_PT0_m)
        /*0020*/ 	.word	0x00000000
.L_5:


//--------------------- .nv.compat                --------------------------
	.section	.nv.compat,"",@"SHT_CUDA_COMPAT_INFO"
	.align	4
        /*0000*/ 	.byte	0x02, 0x09, 0x00, 0x00, 0x02, 0x02, 0x01, 0x00, 0x02, 0x05, 0x05, 0x00, 0x03, 0x07, 0x01, 0x01
        /*0010*/ 	.byte	0x02, 0x03, 0x00, 0x00, 0x02, 0x06, 0x01, 0x00, 0x04, 0x0b, 0x08, 0x00, 0x09, 0x00, 0x00, 0x00
        /*0020*/ 	.byte	0x00, 0x00, 0x00, 0x00


//--------------------- .nv.info._ZN8mmdeploy9operation4cuda5_CastIhfEEvPKT_PT0_m --------------------------
	.section	.nv.info._ZN8mmdeploy9operation4cuda5_CastIhfEEvPKT_PT0_m,"",@"SHT_CUDA_INFO"
	.sectionflags	@""
	.align	4


	//----- nvinfo : EIATTR_CUDA_API_VERSION
	.align		4
        /*0000*/ 	.byte	0x04, 0x37
        /*0002*/ 	.short	(.L_7 - .L_6)
.L_6:
        /*0004*/ 	.word	0x00000082


	//----- nvinfo : EIATTR_KPARAM_INFO
	.align		4
.L_7:
        /*0008*/ 	.byte	0x04, 0x17
        /*000a*/ 	.short	(.L_9 - .L_8)
.L_8:
        /*000c*/ 	.word	0x00000000
        /*0010*/ 	.short	0x0002
        /*0012*/ 	.short	0x0010
        /*0014*/ 	.byte	0x00, 0xf0, 0x21, 0x00


	//----- nvinfo : EIATTR_KPARAM_INFO
	.align		4
.L_9:
        /*0018*/ 	.byte	0x04, 0x17
        /*001a*/ 	.short	(.L_11 - .L_10)
.L_10:
        /*001c*/ 	.word	0x00000000
        /*0020*/ 	.short	0x0001
        /*0022*/ 	.short	0x0008
        /*0024*/ 	.byte	0x00, 0xf5, 0x21, 0x00


	//----- nvinfo : EIATTR_KPARAM_INFO
	.align		4
.L_11:
        /*0028*/ 	.byte	0x04, 0x17
        /*002a*/ 	.short	(.L_13 - .L_12)
.L_12:
        /*002c*/ 	.word	0x00000000
        /*0030*/ 	.short	0x0000
        /*0032*/ 	.short	0x0000
        /*0034*/ 	.byte	0x00, 0xf5, 0x21, 0x00


	//----- nvinfo : EIATTR_SPARSE_MMA_MASK
	.align		4
.L_13:
        /*0038*/ 	.byte	0x03, 0x50
        /*003a*/ 	.short	0x0000


	//----- nvinfo : EIATTR_MAXREG_COUNT
	.align		4
        /*003c*/ 	.byte	0x03, 0x1b
        /*003e*/ 	.short	0x00ff


	//----- nvinfo : EIATTR_MERCURY_ISA_VERSION
	.align		4
        /*0040*/ 	.byte	0x03, 0x5f
        /*0042*/ 	.short	0x0101


	//----- nvinfo : EIATTR_VRC_CTA_INIT_COUNT
	.align		4
        /*0044*/ 	.byte	0x02, 0x4a
	.zero		1
	.zero		1


	//----- nvinfo : EIATTR_EXIT_INSTR_OFFSETS
	.align		4
        /*0048*/ 	.byte	0x04, 0x1c
        /*004a*/ 	.short	(.L_15 - .L_14)


	//   ....[0]....
.L_14:
        /*004c*/ 	.word	0x00000090


	//   ....[1]....
        /*0050*/ 	.word	0x000001c0


	//----- nvinfo : EIATTR_CRS_STACK_SIZE
	.align		4
.L_15:
        /*0054*/ 	.byte	0x04, 0x1e
        /*0056*/ 	.short	(.L_17 - .L_16)
.L_16:
        /*0058*/ 	.word	0x00000000


	//----- nvinfo : EIATTR_CBANK_PARAM_SIZE
	.align		4
.L_17:
        /*005c*/ 	.byte	0x03, 0x19
        /*005e*/ 	.short	0x0018


	//----- nvinfo : EIATTR_PARAM_CBANK
	.align		4
        /*0060*/ 	.byte	0x04, 0x0a
        /*0062*/ 	.short	(.L_19 - .L_18)
	.align		4
.L_18:
        /*0064*/ 	.word	index@(.nv.constant0._ZN8mmdeploy9operation4cuda5_CastIhfEEvPKT_PT0_m)
        /*0068*/ 	.short	0x0380
        /*006a*/ 	.short	0x0018


	//----- nvinfo : EIATTR_SW_WAR
	.align		4
.L_19:
        /*006c*/ 	.byte	0x04, 0x36
        /*006e*/ 	.short	(.L_21 - .L_20)
.L_20:
        /*0070*/ 	.word	0x00000008
.L_21:


//--------------------- .nv.callgraph             --------------------------
	.section	.nv.callgraph,"",@"SHT_CUDA_CALLGRAPH"
	.align	4
	.sectionentsize	8
	.align		4
        /*0000*/ 	.word	0x00000000
	.align		4
        /*0004*/ 	.word	0xffffffff
	.align		4
        /*0008*/ 	.word	0x00000000
	.align		4
        /*000c*/ 	.word	0xfffffffe
	.align		4
        /*0010*/ 	.word	0x00000000
	.align		4
        /*0014*/ 	.word	0xfffffffd
	.align		4
        /*0018*/ 	.word	0x00000000
	.align		4
        /*001c*/ 	.word	0xfffffffc


//--------------------- .text._ZN8mmdeploy9operation4cuda5_CastIhfEEvPKT_PT0_m --------------------------
	.section	.text._ZN8mmdeploy9operation4cuda5_CastIhfEEvPKT_PT0_m,"ax",@progbits
	.align	128
        .global         _ZN8mmdeploy9operation4cuda5_CastIhfEEvPKT_PT0_m
        .type           _ZN8mmdeploy9operation4cuda5_CastIhfEEvPKT_PT0_m,@function
        .size           _ZN8mmdeploy9operation4cuda5_CastIhfEEvPKT_PT0_m,(.L_x_2 - _ZN8mmdeploy9operation4cuda5_CastIhfEEvPKT_PT0_m)
        .other          _ZN8mmdeploy9operation4cuda5_CastIhfEEvPKT_PT0_m,@"STO_CUDA_ENTRY STV_DEFAULT"
_ZN8mmdeploy9operation4cuda5_CastIhfEEvPKT_PT0_m:
.text._ZN8mmdeploy9operation4cuda5_CastIhfEEvPKT_PT0_m:
[----:B------:R-:W-:Y:S01]  /*0000*/  LDC R1, c[0x0][0x37c] ;  /* 0x0000df00ff017b82 */ /* 0x000fe20000000800 */
[----:B------:R-:W0:Y:S07]  /*0010*/  S2R R2, SR_TID.X ;  /* 0x0000000000027919 */ /* 0x000e2e0000002100 */
[----:B------:R-:W0:Y:S01]  /*0020*/  S2UR UR4, SR_CTAID.X ;  /* 0x00000000000479c3 */ /* 0x000e220000002500 */
[----:B------:R-:W1:Y:S01]  /*0030*/  LDCU.64 UR8, c[0x0][0x390] ;  /* 0x00007200ff0877ac */ /* 0x000e620008000a00 */
[----:B------:R-:W-:-:S06]  /*0040*/  IMAD.MOV.U32 R3, RZ, RZ, RZ ;  /* 0x000000ffff037224 */ /* 0x000fcc00078e00ff */
[----:B------:R-:W0:Y:S02]  /*0050*/  LDC R5, c[0x0][0x360] ;  /* 0x0000d800ff057b82 */ /* 0x000e240000000800 */
[----:B0-----:R-:W-:-:S03]  /*0060*/  IMAD.WIDE.U32 R2, R5, UR4, R2 ;  /* 0x0000000405027c25 */ /* 0x001fc6000f8e0002 */
[----:B-1----:R-:W-:-:S04]  /*0070*/  ISETP.GE.U32.AND P0, PT, R2, UR8, PT ;  /* 0x0000000802007c0c */ /* 0x002fc8000bf06070 */
[----:B------:R-:W-:-:S13]  /*0080*/  ISETP.GE.U32.AND.EX P0, PT, R3, UR9, PT, P0 ;  /* 0x0000000903007c0c */ /* 0x000fda000bf06100 */
[----:B------:R-:W-:Y:S05]  /*0090*/  @P0 EXIT ;  /* 0x000000000000094d */ /* 0x000fea0003800000 */
[----:B------:R-:W0:Y:S01]  /*00a0*/  LDCU UR4, c[0x0][0x370] ;  /* 0x00006e00ff0477ac */ /* 0x000e220008000800 */
[----:B------:R-:W-:Y:S02]  /*00b0*/  IMAD.MOV.U32 R9, RZ, RZ, R2 ;  /* 0x000000ffff097224 */ /* 0x000fe400078e0002 */
[----:B------:R-:W-:Y:S01]  /*00c0*/  IMAD.MOV.U32 R6, RZ, RZ, R3 ;  /* 0x000000ffff067224 */ /* 0x000fe200078e0003 */
[----:B------:R-:W1:Y:S01]  /*00d0*/  LDCU.64 UR6, c[0x0][0x358] ;  /* 0x00006b00ff0677ac */ /* 0x000e620008000a00 */
[----:B------:R-:W2:Y:S01]  /*00e0*/  LDCU.128 UR12, c[0x0][0x380] ;  /* 0x00007000ff0c77ac */ /* 0x000ea20008000c00 */
[----:B0-----:R-:W-:-:S07]  /*00f0*/  IMAD R0, R5, UR4, RZ ;  /* 0x0000000405007c24 */ /* 0x001fce000f8e02ff */
.L_x_0:
[----:B--2---:R-:W-:-:S04]  /*0100*/  IADD3 R2, P0, PT, R9, UR12, RZ ;  /* 0x0000000c09027c10 */ /* 0x004fc8000ff1e0ff */
[----:B------:R-:W-:-:S05]  /*0110*/  IADD3.X R3, PT, PT, R6, UR13, RZ, P0, !PT ;  /* 0x0000000d06037c10 */ /* 0x000fca00087fe4ff */
[----:B-1----:R-:W2:Y:S01]  /*0120*/  LDG.E.U8 R2, desc[UR6][R2.64] ;  /* 0x0000000602027981 */ /* 0x002ea2000c1e1100 */
[----:B0-----:R-:W-:-:S04]  /*0130*/  LEA R4, P0, R9, UR14, 0x2 ;  /* 0x0000000e09047c11 */ /* 0x001fc8000f8010ff */
[----:B------:R-:W-:Y:S02]  /*0140*/  LEA.HI.X R5, R9, UR15, R6, 0x2, P0 ;  /* 0x0000000f09057c11 */ /* 0x000fe400080f1406 */
[----:B------:R-:W-:-:S05]  /*0150*/  IADD3 R9, P0, PT, R0, R9, RZ ;  /* 0x0000000900097210 */ /* 0x000fca0007f1e0ff */
[----:B------:R-:W-:Y:S01]  /*0160*/  IMAD.X R6, RZ, RZ, R6, P0 ;  /* 0x000000ffff067224 */ /* 0x000fe200000e0606 */
[----:B------:R-:W-:-:S04]  /*0170*/  ISETP.GE.U32.AND P0, PT, R9, UR8, PT ;  /* 0x0000000809007c0c */ /* 0x000fc8000bf06070 */
[----:B------:R-:W-:Y:S02]  /*0180*/  ISETP.GE.U32.AND.EX P0, PT, R6, UR9, PT, P0 ;  /* 0x0000000906007c0c */ /* 0x000fe4000bf06100 */
[----:B--2---:R-:W-:-:S05]  /*0190*/  I2FP.F32.U32 R7, R2 ;  /* 0x0000000200077245 */ /* 0x004fca0000201000 */
[----:B------:R0:W-:Y:S06]  /*01a0*/  STG.E desc[UR6][R4.64], R7 ;  /* 0x0000000704007986 */ /* 0x0001ec000c101906 */
[----:B------:R-:W-:Y:S05]  /*01b0*/  @!P0 BRA `(.L_x_0) ;  /* 0xfffffffc00d08947 */ /* 0x000fea000383ffff */
[----:B------:R-:W-:Y:S05]  /*01c0*/  EXIT ;  /* 0x000000000000794d */ /* 0x000fea0003800000 */
.L_x_1:
[----:B------:R-:W-:-:S00]  /*01d0*/  BRA `(.L_x_1) ;  /* 0xfffffffc00fc7947 */ /* 0x000fc0000383ffff */
[----:B------:R-:W-:-:S00]  /*01e0*/  NOP ;  /* 0x0000000000007918 */ /* 0x000fc00000000000 */
        /* <DEDUP_REMOVED lines=9> */
.L_x_2:


//--------------------- .nv.shared.reserved.0     --------------------------
	.section	.nv.shared.reserved.0,"aw",@nobits
	.weak		__nv_reservedSMEM_offset_0_alias
	.size		__nv_reservedSMEM_offset_0_alias, 0, 64
	.other		__nv_reservedSMEM_offset_0_alias,@"STO_CUDA_RESERVED_SHARED STV_DEFAULT"
__nv_reservedSMEM_offset_0_alias:
	.zero		0
	.zero		64


//--------------------- .nv.constant0._ZN8mmdeploy9operation4cuda5_CastIhfEEvPKT_PT0_m --------------------------
	.section	.nv.constant0._ZN8mmdeploy9operation4cuda5_CastIhfEEvPKT_PT0_m,"a",@progbits
	.sectionflags	@""
	.align	4
.nv.constant0._ZN8mmdeploy9operation4cuda5_CastIhfEEvPKT_PT0_m:
	.zero		920


//--------------------- SYMBOLS --------------------------

	.type		.nv.reservedSmem.offset0,@object
	.size		.nv.reservedSmem.offset0,0x4
